//
// Generated by NVIDIA NVVM Compiler
//
// Compiler Build ID: CL-36424714
// Cuda compilation tools, release 13.0, V13.0.88
// Based on NVVM 20.0.0
//

.version 9.0
.target sm_100
.address_size 64

	// .globl	_Z14matrixMultiplyPiS_S_i

.visible .entry _Z14matrixMultiplyPiS_S_i(
	.param .u64 .ptr .align 1 _Z14matrixMultiplyPiS_S_i_param_0,
	.param .u64 .ptr .align 1 _Z14matrixMultiplyPiS_S_i_param_1,
	.param .u64 .ptr .align 1 _Z14matrixMultiplyPiS_S_i_param_2,
	.param .u32 _Z14matrixMultiplyPiS_S_i_param_3
)
{
	.reg .pred 	%p<10>;
	.reg .b32 	%r<103>;
	.reg .b64 	%rd<39>;

	ld.param.u64 	%rd4, [_Z14matrixMultiplyPiS_S_i_param_0];
	ld.param.u64 	%rd5, [_Z14matrixMultiplyPiS_S_i_param_1];
	ld.param.u64 	%rd3, [_Z14matrixMultiplyPiS_S_i_param_2];
	ld.param.u32 	%r32, [_Z14matrixMultiplyPiS_S_i_param_3];
	cvta.to.global.u64 	%rd1, %rd5;
	cvta.to.global.u64 	%rd2, %rd4;
	mov.u32 	%r1, %tid.y;
	mov.u32 	%r2, %tid.x;
	max.s32 	%r33, %r1, %r2;
	setp.ge.s32 	%p1, %r33, %r32;
	@%p1 bra 	$L__BB0_13;
	mul.lo.s32 	%r3, %r32, %r1;
	add.s32 	%r36, %r32, -1;
	and.b32  	%r4, %r32, 7;
	setp.lt.u32 	%p2, %r36, 7;
	mov.b32 	%r97, 0;
	mov.u32 	%r102, %r97;
	@%p2 bra 	$L__BB0_4;
	and.b32  	%r97, %r32, -8;
	neg.s32 	%r91, %r97;
	shl.b32 	%r7, %r32, 3;
	mov.b32 	%r102, 0;
	mul.wide.s32 	%rd10, %r32, 4;
	mov.u32 	%r89, %r3;
	mov.u32 	%r90, %r2;
$L__BB0_3:
	.pragma "nounroll";
	mul.wide.s32 	%rd6, %r89, 4;
	add.s64 	%rd7, %rd2, %rd6;
	ld.global.u32 	%r38, [%rd7];
	mul.wide.s32 	%rd8, %r90, 4;
	add.s64 	%rd9, %rd1, %rd8;
	ld.global.u32 	%r39, [%rd9];
	mad.lo.s32 	%r40, %r39, %r38, %r102;
	ld.global.u32 	%r41, [%rd7+4];
	add.s64 	%rd11, %rd9, %rd10;
	ld.global.u32 	%r42, [%rd11];
	mad.lo.s32 	%r43, %r42, %r41, %r40;
	ld.global.u32 	%r44, [%rd7+8];
	add.s64 	%rd12, %rd11, %rd10;
	ld.global.u32 	%r45, [%rd12];
	mad.lo.s32 	%r46, %r45, %r44, %r43;
	ld.global.u32 	%r47, [%rd7+12];
	add.s64 	%rd13, %rd12, %rd10;
	ld.global.u32 	%r48, [%rd13];
	mad.lo.s32 	%r49, %r48, %r47, %r46;
	ld.global.u32 	%r50, [%rd7+16];
	add.s64 	%rd14, %rd13, %rd10;
	ld.global.u32 	%r51, [%rd14];
	mad.lo.s32 	%r52, %r51, %r50, %r49;
	ld.global.u32 	%r53, [%rd7+20];
	add.s64 	%rd15, %rd14, %rd10;
	ld.global.u32 	%r54, [%rd15];
	mad.lo.s32 	%r55, %r54, %r53, %r52;
	ld.global.u32 	%r56, [%rd7+24];
	add.s64 	%rd16, %rd15, %rd10;
	ld.global.u32 	%r57, [%rd16];
	mad.lo.s32 	%r58, %r57, %r56, %r55;
	ld.global.u32 	%r59, [%rd7+28];
	add.s64 	%rd17, %rd16, %rd10;
	ld.global.u32 	%r60, [%rd17];
	mad.lo.s32 	%r102, %r60, %r59, %r58;
	add.s32 	%r91, %r91, 8;
	add.s32 	%r90, %r90, %r7;
	add.s32 	%r89, %r89, 8;
	setp.ne.s32 	%p3, %r91, 0;
	@%p3 bra 	$L__BB0_3;
$L__BB0_4:
	setp.eq.s32 	%p4, %r4, 0;
	@%p4 bra 	$L__BB0_12;
	and.b32  	%r19, %r32, 3;
	setp.lt.u32 	%p5, %r4, 4;
	@%p5 bra 	$L__BB0_7;
	add.s32 	%r62, %r97, %r3;
	mul.wide.s32 	%rd18, %r62, 4;
	add.s64 	%rd19, %rd2, %rd18;
	ld.global.u32 	%r63, [%rd19];
	mad.lo.s32 	%r64, %r97, %r32, %r2;
	mul.wide.s32 	%rd20, %r64, 4;
	add.s64 	%rd21, %rd1, %rd20;
	ld.global.u32 	%r65, [%rd21];
	mad.lo.s32 	%r66, %r65, %r63, %r102;
	ld.global.u32 	%r67, [%rd19+4];
	mul.wide.s32 	%rd22, %r32, 4;
	add.s64 	%rd23, %rd21, %rd22;
	ld.global.u32 	%r68, [%rd23];
	mad.lo.s32 	%r69, %r68, %r67, %r66;
	ld.global.u32 	%r70, [%rd19+8];
	add.s64 	%rd24, %rd23, %rd22;
	ld.global.u32 	%r71, [%rd24];
	mad.lo.s32 	%r72, %r71, %r70, %r69;
	ld.global.u32 	%r73, [%rd19+12];
	add.s64 	%rd25, %rd24, %rd22;
	ld.global.u32 	%r74, [%rd25];
	mad.lo.s32 	%r102, %r74, %r73, %r72;
	add.s32 	%r97, %r97, 4;
$L__BB0_7:
	setp.eq.s32 	%p6, %r19, 0;
	@%p6 bra 	$L__BB0_12;
	setp.eq.s32 	%p7, %r19, 1;
	@%p7 bra 	$L__BB0_10;
	add.s32 	%r76, %r97, %r3;
	mul.wide.s32 	%rd26, %r76, 4;
	add.s64 	%rd27, %rd2, %rd26;
	ld.global.u32 	%r77, [%rd27];
	mad.lo.s32 	%r78, %r97, %r32, %r2;
	mul.wide.s32 	%rd28, %r78, 4;
	add.s64 	%rd29, %rd1, %rd28;
	ld.global.u32 	%r79, [%rd29];
	mad.lo.s32 	%r80, %r79, %r77, %r102;
	ld.global.u32 	%r81, [%rd27+4];
	mul.wide.s32 	%rd30, %r32, 4;
	add.s64 	%rd31, %rd29, %rd30;
	ld.global.u32 	%r82, [%rd31];
	mad.lo.s32 	%r102, %r82, %r81, %r80;
	add.s32 	%r97, %r97, 2;
$L__BB0_10:
	and.b32  	%r83, %r32, 1;
	setp.eq.b32 	%p8, %r83, 1;
	not.pred 	%p9, %p8;
	@%p9 bra 	$L__BB0_12;
	add.s32 	%r84, %r97, %r3;
	mul.wide.s32 	%rd32, %r84, 4;
	add.s64 	%rd33, %rd2, %rd32;
	ld.global.u32 	%r85, [%rd33];
	mad.lo.s32 	%r86, %r97, %r32, %r2;
	mul.wide.s32 	%rd34, %r86, 4;
	add.s64 	%rd35, %rd1, %rd34;
	ld.global.u32 	%r87, [%rd35];
	mad.lo.s32 	%r102, %r87, %r85, %r102;
$L__BB0_12:
	add.s32 	%r88, %r3, %r2;
	cvta.to.global.u64 	%rd36, %rd3;
	mul.wide.u32 	%rd37, %r88, 4;
	add.s64 	%rd38, %rd36, %rd37;
	st.global.u32 	[%rd38], %r102;
$L__BB0_13:
	ret;

}


// ===== COMPILED SASS (sm_100) =====

	.target	sm_100

	.elftype	@"ET_EXEC"


//--------------------- .note.nv.tkinfo           --------------------------
	.section	.note.nv.tkinfo,"",@"SHT_NOTE"
	.sectionflags	@"SHF_NOTE_NV_TKINFO"
	.tkinfo
        /*0018*/ 	.word	0x00000002
        /*0030*/ 	.string	""
        /*0030*/ 	.string	"ptxas"
        /*0030*/ 	.string	"Cuda compilation tools, release 13.0, V13.0.88"
        /*0030*/ 	.string	"Build cuda_13.0.r13.0/compiler.36424714_0"
        /*0030*/ 	.string	"-arch sm_100 -m 64 "



//--------------------- .note.nv.cuinfo           --------------------------
	.section	.note.nv.cuinfo,"",@"SHT_NOTE"
	.sectionflags	@"SHF_NOTE_NV_CUINFO"
        /*0018*/ 	.short	0x0002
        /*001a*/ 	.short	0x0064
        /*001c*/ 	.short	0x0082
	.zero		2


//--------------------- .nv.info                  --------------------------
	.section	.nv.info,"",@"SHT_CUDA_INFO"
	.align	4


	//----- nvinfo : EIATTR_REGCOUNT
	.align		4
        /*0000*/ 	.byte	0x04, 0x2f
        /*0002*/ 	.short	(.L_1 - .L_0)
	.align		4
.L_0:
        /*0004*/ 	.word	index@(_Z14matrixMultiplyPiS_S_i)
        /*0008*/ 	.word	0x00000020


	//----- nvinfo : EIATTR_FRAME_SIZE
	.align		4
.L_1:
        /*000c*/ 	.byte	0x04, 0x11
        /*000e*/ 	.short	(.L_3 - .L_2)
	.align		4
.L_2:
        /*0010*/ 	.word	index@(_Z14matrixMultiplyPiS_S_i)
        /*0014*/ 	.word	0x00000000


	//----- nvinfo : EIATTR_MIN_STACK_SIZE
	.align		4
.L_3:
        /*0018*/ 	.byte	0x04, 0x12
        /*001a*/ 	.short	(.L_5 - .L_4)
	.align		4
.L_4:
        /*001c*/ 	.word	index@(_Z14matrixMultiplyPiS_S_i)
        /*0020*/ 	.word	0x00000000
.L_5:


//--------------------- .nv.compat                --------------------------
	.section	.nv.compat,"",@"SHT_CUDA_COMPAT_INFO"
	.align	4
        /*0000*/ 	.byte	0x02, 0x09, 0x00, 0x00, 0x02, 0x02, 0x01, 0x00, 0x02, 0x05, 0x05, 0x00, 0x03, 0x07, 0x01, 0x01
        /*0010*/ 	.byte	0x02, 0x03, 0x00, 0x00, 0x02, 0x06, 0x01, 0x00, 0x04, 0x0b, 0x08, 0x00, 0x09, 0x00, 0x00, 0x00
        /*0020*/ 	.byte	0x00, 0x00, 0x00, 0x00


//--------------------- .nv.info._Z14matrixMultiplyPiS_S_i --------------------------
	.section	.nv.info._Z14matrixMultiplyPiS_S_i,"",@"SHT_CUDA_INFO"
	.sectionflags	@""
	.align	4


	//----- nvinfo : EIATTR_CUDA_API_VERSION
	.align		4
        /*0000*/ 	.byte	0x04, 0x37
        /*0002*/ 	.short	(.L_7 - .L_6)
.L_6:
        /*0004*/ 	.word	0x00000082


	//----- nvinfo : EIATTR_KPARAM_INFO
	.align		4
.L_7:
        /*0008*/ 	.byte	0x04, 0x17
        /*000a*/ 	.short	(.L_9 - .L_8)
.L_8:
        /*000c*/ 	.word	0x00000000
        /*0010*/ 	.short	0x0003
        /*0012*/ 	.short	0x0018
        /*0014*/ 	.byte	0x00, 0xf0, 0x11, 0x00


	//----- nvinfo : EIATTR_KPARAM_INFO
	.align		4
.L_9:
        /*0018*/ 	.byte	0x04, 0x17
        /*001a*/ 	.short	(.L_11 - .L_10)
.L_10:
        /*001c*/ 	.word	0x00000000
        /*0020*/ 	.short	0x0002
        /*0022*/ 	.short	0x0010
        /*0024*/ 	.byte	0x00, 0xf5, 0x21, 0x00


	//----- nvinfo : EIATTR_KPARAM_INFO
	.align		4
.L_11:
        /*0028*/ 	.byte	0x04, 0x17
        /*002a*/ 	.short	(.L_13 - .L_12)
.L_12:
        /*002c*/ 	.word	0x00000000
        /*0030*/ 	.short	0x0001
        /*0032*/ 	.short	0x0008
        /*0034*/ 	.byte	0x00, 0xf5, 0x21, 0x00


	//----- nvinfo : EIATTR_KPARAM_INFO
	.align		4
.L_13:
        /*0038*/ 	.byte	0x04, 0x17
        /*003a*/ 	.short	(.L_15 - .L_14)
.L_14:
        /*003c*/ 	.word	0x00000000
        /*0040*/ 	.short	0x0000
        /*0042*/ 	.short	0x0000
        /*0044*/ 	.byte	0x00, 0xf5, 0x21, 0x00


	//----- nvinfo : EIATTR_SPARSE_MMA_MASK
	.align		4
.L_15:
        /*0048*/ 	.byte	0x03, 0x50
        /*004a*/ 	.short	0x0000


	//----- nvinfo : EIATTR_MAXREG_COUNT
	.align		4
        /*004c*/ 	.byte	0x03, 0x1b
        /*004e*/ 	.short	0x00ff


	//----- nvinfo : EIATTR_MERCURY_ISA_VERSION
	.align		4
        /*0050*/ 	.byte	0x03, 0x5f
        /*0052*/ 	.short	0x0101


	//----- nvinfo : EIATTR_VRC_CTA_INIT_COUNT
	.align		4
        /*0054*/ 	.byte	0x02, 0x4a
	.zero		1
	.zero		1


	//----- nvinfo : EIATTR_EXIT_INSTR_OFFSETS
	.align		4
        /*0058*/ 	.byte	0x04, 0x1c
        /*005a*/ 	.short	(.L_17 - .L_16)


	//   ....[0]....
.L_16:
        /*005c*/ 	.word	0x00000060


	//   ....[1]....
        /*0060*/ 	.word	0x00000770


	//----- nvinfo : EIATTR_CBANK_PARAM_SIZE
	.align		4
.L_17:
        /*0064*/ 	.byte	0x03, 0x19
        /*0066*/ 	.short	0x001c


	//----- nvinfo : EIATTR_PARAM_CBANK
	.align		4
        /*0068*/ 	.byte	0x04, 0x0a
        /*006a*/ 	.short	(.L_19 - .L_18)
	.align		4
.L_18:
        /*006c*/ 	.word	index@(.nv.constant0._Z14matrixMultiplyPiS_S_i)
        /*0070*/ 	.short	0x0380
        /*0072*/ 	.short	0x001c


	//----- nvinfo : EIATTR_SW_WAR
	.align		4
.L_19:
        /*0074*/ 	.byte	0x04, 0x36
        /*0076*/ 	.short	(.L_21 - .L_20)
.L_20:
        /*0078*/ 	.word	0x00000008
.L_21:


//--------------------- .nv.callgraph             --------------------------
	.section	.nv.callgraph,"",@"SHT_CUDA_CALLGRAPH"
	.align	4
	.sectionentsize	8
	.align		4
        /*0000*/ 	.word	0x00000000
	.align		4
        /*0004*/ 	.word	0xffffffff
	.align		4
        /*0008*/ 	.word	0x00000000
	.align		4
        /*000c*/ 	.word	0xfffffffe
	.align		4
        /*0010*/ 	.word	0x00000000
	.align		4
        /*0014*/ 	.word	0xfffffffd
	.align		4
        /*0018*/ 	.word	0x00000000
	.align		4
        /*001c*/ 	.word	0xfffffffc


//--------------------- .text._Z14matrixMultiplyPiS_S_i --------------------------
	.section	.text._Z14matrixMultiplyPiS_S_i,"ax",@progbits
	.align	128
        .global         _Z14matrixMultiplyPiS_S_i
        .type           _Z14matrixMultiplyPiS_S_i,@function
        .size           _Z14matrixMultiplyPiS_S_i,(.L_x_5 - _Z14matrixMultiplyPiS_S_i)
        .other          _Z14matrixMultiplyPiS_S_i,@"STO_CUDA_ENTRY STV_DEFAULT"
_Z14matrixMultiplyPiS_S_i:
.text._Z14matrixMultiplyPiS_S_i:
[----:B------:R-:W-:Y:S01]  /*0000*/  LDC R1, c[0x0][0x37c] ;  /* 0x0000df00ff017b82 */ /* 0x000fe20000000800 */
[----:B------:R-:W0:Y:S07]  /*0010*/  S2R R17, SR_TID.Y ;  /* 0x0000000000117919 */ /* 0x000e2e0000002200 */
[----:B------:R-:W1:Y:S01]  /*0020*/  LDC R15, c[0x0][0x398] ;  /* 0x0000e600ff0f7b82 */ /* 0x000e620000000800 */
[----:B------:R-:W0:Y:S02]  /*0030*/  S2R R0, SR_TID.X ;  /* 0x0000000000007919 */ /* 0x000e240000002100 */
[----:B0-----:R-:W-:-:S04]  /*0040*/  VIMNMX R2, PT, PT, R17, R0, !PT ;  /* 0x0000000011027248 */ /* 0x001fc80007fe0100 */
[----:B-1----:R-:W-:-:S13]  /*0050*/  ISETP.GE.AND P0, PT, R2, R15, PT ;  /* 0x0000000f0200720c */ /* 0x002fda0003f06270 */
[----:B------:R-:W-:Y:S05]  /*0060*/  @P0 EXIT ;  /* 0x000000000000094d */ /* 0x000fea0003800000 */
[C---:B------:R-:W-:Y:S01]  /*0070*/  IADD3 R2, PT, PT, R15.reuse, -0x1, RZ ;  /* 0xffffffff0f027810 */ /* 0x040fe20007ffe0ff */
[----:B------:R-:W0:Y:S01]  /*0080*/  LDCU.64 UR4, c[0x0][0x358] ;  /* 0x00006b00ff0477ac */ /* 0x000e220008000a00 */
[----:B------:R-:W-:Y:S01]  /*0090*/  LOP3.LUT R25, R15, 0x7, RZ, 0xc0, !PT ;  /* 0x000000070f197812 */ /* 0x000fe200078ec0ff */
[----:B------:R-:W-:Y:S01]  /*00a0*/  HFMA2 R14, -RZ, RZ, 0, 0 ;  /* 0x00000000ff0e7431 */ /* 0x000fe200000001ff */
[----:B------:R-:W-:Y:S01]  /*00b0*/  ISETP.GE.U32.AND P1, PT, R2, 0x7, PT ;  /* 0x000000070200780c */ /* 0x000fe20003f26070 */
[----:B------:R-:W-:Y:S01]  /*00c0*/  IMAD R17, R17, R15, RZ ;  /* 0x0000000f11117224 */ /* 0x000fe200078e02ff */
[----:B------:R-:W-:Y:S02]  /*00d0*/  ISETP.NE.AND P0, PT, R25, RZ, PT ;  /* 0x000000ff1900720c */ /* 0x000fe40003f05270 */
[----:B------:R-:W-:-:S09]  /*00e0*/  MOV R21, RZ ;  /* 0x000000ff00157202 */ /* 0x000fd20000000f00 */
[----:B------:R-:W-:Y:S05]  /*00f0*/  @!P1 BRA `(.L_x_0) ;  /* 0x0000000000b49947 */ /* 0x000fea0003800000 */
[----:B------:R-:W-:Y:S02]  /*0100*/  LOP3.LUT R14, R15, 0xfffffff8, RZ, 0xc0, !PT ;  /* 0xfffffff80f0e7812 */ /* 0x000fe400078ec0ff */
[----:B------:R-:W-:Y:S02]  /*0110*/  MOV R21, RZ ;  /* 0x000000ff00157202 */ /* 0x000fe40000000f00 */
[----:B------:R-:W-:Y:S02]  /*0120*/  MOV R18, R17 ;  /* 0x0000001100127202 */ /* 0x000fe40000000f00 */
[----:B------:R-:W-:Y:S02]  /*0130*/  MOV R16, R0 ;  /* 0x0000000000107202 */ /* 0x000fe40000000f00 */
[----:B------:R-:W-:-:S07]  /*0140*/  IADD3 R19, PT, PT, -R14, RZ, RZ ;  /* 0x000000ff0e137210 */ /* 0x000fce0007ffe1ff */
.L_x_1:
[----:B------:R-:W1:Y:S08]  /*0150*/  LDC.64 R8, c[0x0][0x388] ;  /* 0x0000e200ff087b82 */ /* 0x000e700000000a00 */
[----:B------:R-:W2:Y:S01]  /*0160*/  LDC.64 R2, c[0x0][0x380] ;  /* 0x0000e000ff027b82 */ /* 0x000ea20000000a00 */
[----:B-1----:R-:W-:-:S05]  /*0170*/  IMAD.WIDE R8, R16, 0x4, R8 ;  /* 0x0000000410087825 */ /* 0x002fca00078e0208 */
[----:B0-----:R0:W3:Y:S01]  /*0180*/  LDG.E R20, desc[UR4][R8.64] ;  /* 0x0000000408147981 */ /* 0x0010e2000c1e1900 */
[----:B------:R-:W-:-:S04]  /*0190*/  IMAD.WIDE R12, R15, 0x4, R8 ;  /* 0x000000040f0c7825 */ /* 0x000fc800078e0208 */
[----:B--2---:R-:W-:Y:S01]  /*01a0*/  IMAD.WIDE R2, R18, 0x4, R2 ;  /* 0x0000000412027825 */ /* 0x004fe200078e0202 */
[----:B------:R1:W2:Y:S03]  /*01b0*/  LDG.E R23, desc[UR4][R12.64] ;  /* 0x000000040c177981 */ /* 0x0002a6000c1e1900 */
[C---:B------:R-:W-:Y:S01]  /*01c0*/  IMAD.WIDE R4, R15.reuse, 0x4, R12 ;  /* 0x000000040f047825 */ /* 0x040fe200078e020c */
[----:B------:R-:W3:Y:S04]  /*01d0*/  LDG.E R22, desc[UR4][R2.64] ;  /* 0x0000000402167981 */ /* 0x000ee8000c1e1900 */
[----:B------:R-:W2:Y:S01]  /*01e0*/  LDG.E R24, desc[UR4][R2.64+0x4] ;  /* 0x0000040402187981 */ /* 0x000ea2000c1e1900 */
[----:B------:R-:W-:-:S03]  /*01f0*/  IMAD.WIDE R6, R15, 0x4, R4 ;  /* 0x000000040f067825 */ /* 0x000fc600078e0204 */
[----:B------:R4:W5:Y:S01]  /*0200*/  LDG.E R27, desc[UR4][R4.64] ;  /* 0x00000004041b7981 */ /* 0x000962000c1e1900 */
[----:B0-----:R-:W-:-:S03]  /*0210*/  IMAD.WIDE R8, R15, 0x4, R6 ;  /* 0x000000040f087825 */ /* 0x001fc600078e0206 */
[----:B------:R-:W5:Y:S04]  /*0220*/  LDG.E R26, desc[UR4][R2.64+0x8] ;  /* 0x00000804021a7981 */ /* 0x000f68000c1e1900 */
[----:B------:R-:W5:Y:S01]  /*0230*/  LDG.E R7, desc[UR4][R6.64] ;  /* 0x0000000406077981 */ /* 0x000f62000c1e1900 */
[----:B------:R-:W-:-:S03]  /*0240*/  IMAD.WIDE R10, R15, 0x4, R8 ;  /* 0x000000040f0a7825 */ /* 0x000fc600078e0208 */
[----:B------:R-:W5:Y:S01]  /*0250*/  LDG.E R28, desc[UR4][R2.64+0xc] ;  /* 0x00000c04021c7981 */ /* 0x000f62000c1e1900 */
[----:B-1----:R-:W-:-:S03]  /*0260*/  IMAD.WIDE R12, R15, 0x4, R10 ;  /* 0x000000040f0c7825 */ /* 0x002fc600078e020a */
[----:B------:R-:W5:Y:S04]  /*0270*/  LDG.E R9, desc[UR4][R8.64] ;  /* 0x0000000408097981 */ /* 0x000f68000c1e1900 */
[----:B------:R-:W5:Y:S01]  /*0280*/  LDG.E R6, desc[UR4][R2.64+0x10] ;  /* 0x0000100402067981 */ /* 0x000f62000c1e1900 */
[----:B----4-:R-:W-:-:S03]  /*0290*/  IMAD.WIDE R4, R15, 0x4, R12 ;  /* 0x000000040f047825 */ /* 0x010fc600078e020c */
[----:B------:R-:W4:Y:S04]  /*02a0*/  LDG.E R29, desc[UR4][R10.64] ;  /* 0x000000040a1d7981 */ /* 0x000f28000c1e1900 */
[----:B------:R-:W4:Y:S04]  /*02b0*/  LDG.E R8, desc[UR4][R2.64+0x18] ;  /* 0x0000180402087981 */ /* 0x000f28000c1e1900 */
[----:B------:R-:W4:Y:S04]  /*02c0*/  LDG.E R4, desc[UR4][R4.64] ;  /* 0x0000000404047981 */ /* 0x000f28000c1e1900 */
[----:B------:R-:W4:Y:S04]  /*02d0*/  LDG.E R10, desc[UR4][R2.64+0x14] ;  /* 0x00001404020a7981 */ /* 0x000f28000c1e1900 */
[----:B------:R0:W4:Y:S04]  /*02e0*/  LDG.E R11, desc[UR4][R2.64+0x1c] ;  /* 0x00001c04020b7981 */ /* 0x000128000c1e1900 */
[----:B------:R-:W0:Y:S01]  /*02f0*/  LDG.E R3, desc[UR4][R12.64] ;  /* 0x000000040c037981 */ /* 0x000e22000c1e1900 */
[----:B------:R-:W-:-:S04]  /*0300*/  IADD3 R19, PT, PT, R19, 0x8, RZ ;  /* 0x0000000813137810 */ /* 0x000fc80007ffe0ff */
[----:B------:R-:W-:Y:S02]  /*0310*/  ISETP.NE.AND P1, PT, R19, RZ, PT ;  /* 0x000000ff1300720c */ /* 0x000fe40003f25270 */
[----:B------:R-:W-:Y:S02]  /*0320*/  IADD3 R18, PT, PT, R18, 0x8, RZ ;  /* 0x0000000812127810 */ /* 0x000fe40007ffe0ff */
[----:B------:R-:W-:Y:S01]  /*0330*/  LEA R16, R15, R16, 0x3 ;  /* 0x000000100f107211 */ /* 0x000fe200078e18ff */
[----:B---3--:R-:W-:-:S04]  /*0340*/  IMAD R20, R22, R20, R21 ;  /* 0x0000001416147224 */ /* 0x008fc800078e0215 */
[----:B--2---:R-:W-:-:S04]  /*0350*/  IMAD R20, R24, R23, R20 ;  /* 0x0000001718147224 */ /* 0x004fc800078e0214 */
[----:B-----5:R-:W-:-:S04]  /*0360*/  IMAD R20, R26, R27, R20 ;  /* 0x0000001b1a147224 */ /* 0x020fc800078e0214 */
[----:B------:R-:W-:-:S04]  /*0370*/  IMAD R7, R28, R7, R20 ;  /* 0x000000071c077224 */ /* 0x000fc800078e0214 */
[----:B------:R-:W-:-:S04]  /*0380*/  IMAD R6, R6, R9, R7 ;  /* 0x0000000906067224 */ /* 0x000fc800078e0207 */
[----:B----4-:R-:W-:-:S04]  /*0390*/  IMAD R6, R10, R29, R6 ;  /* 0x0000001d0a067224 */ /* 0x010fc800078e0206 */
[----:B0-----:R-:W-:-:S04]  /*03a0*/  IMAD R3, R8, R3, R6 ;  /* 0x0000000308037224 */ /* 0x001fc800078e0206 */
[----:B------:R-:W-:Y:S01]  /*03b0*/  IMAD R21, R11, R4, R3 ;  /* 0x000000040b157224 */ /* 0x000fe200078e0203 */
[----:B------:R-:W-:Y:S06]  /*03c0*/  @P1 BRA `(.L_x_1) ;  /* 0xfffffffc00601947 */ /* 0x000fec000383ffff */
.L_x_0:
[----:B------:R-:W-:Y:S05]  /*03d0*/  @!P0 BRA `(.L_x_2) ;  /* 0x0000000000d48947 */ /* 0x000fea0003800000 */
[----:B------:R-:W-:Y:S02]  /*03e0*/  ISETP.GE.U32.AND P0, PT, R25, 0x4, PT ;  /* 0x000000041900780c */ /* 0x000fe40003f06070 */
[----:B------:R-:W-:-:S04]  /*03f0*/  LOP3.LUT R13, R15, 0x3, RZ, 0xc0, !PT ;  /* 0x000000030f0d7812 */ /* 0x000fc800078ec0ff */
[----:B------:R-:W-:-:S07]  /*0400*/  ISETP.NE.AND P1, PT, R13, RZ, PT ;  /* 0x000000ff0d00720c */ /* 0x000fce0003f25270 */
[----:B------:R-:W-:Y:S06]  /*0410*/  @!P0 BRA `(.L_x_3) ;  /* 0x0000000000588947 */ /* 0x000fec0003800000 */
[----:B------:R-:W1:Y:S01]  /*0420*/  LDC.64 R6, c[0x0][0x388] ;  /* 0x0000e200ff067b82 */ /* 0x000e620000000a00 */
[----:B------:R-:W-:Y:S01]  /*0430*/  IMAD R9, R14, R15, R0 ;  /* 0x0000000f0e097224 */ /* 0x000fe200078e0200 */
[----:B------:R-:W-:-:S06]  /*0440*/  IADD3 R5, PT, PT, R17, R14, RZ ;  /* 0x0000000e11057210 */ /* 0x000fcc0007ffe0ff */
[----:B------:R-:W2:Y:S01]  /*0450*/  LDC.64 R2, c[0x0][0x380] ;  /* 0x0000e000ff027b82 */ /* 0x000ea20000000a00 */
[----:B-1----:R-:W-:-:S04]  /*0460*/  IMAD.WIDE R6, R9, 0x4, R6 ;  /* 0x0000000409067825 */ /* 0x002fc800078e0206 */
[----:B------:R-:W-:Y:S02]  /*0470*/  IMAD.WIDE R8, R15, 0x4, R6 ;  /* 0x000000040f087825 */ /* 0x000fe400078e0206 */
[----:B0-----:R-:W3:Y:S02]  /*0480*/  LDG.E R6, desc[UR4][R6.64] ;  /* 0x0000000406067981 */ /* 0x001ee4000c1e1900 */
[----:B--2---:R-:W-:-:S04]  /*0490*/  IMAD.WIDE R2, R5, 0x4, R2 ;  /* 0x0000000405027825 */ /* 0x004fc800078e0202 */
[C---:B------:R-:W-:Y:S01]  /*04a0*/  IMAD.WIDE R10, R15.reuse, 0x4, R8 ;  /* 0x000000040f0a7825 */ /* 0x040fe200078e0208 */
[----:B------:R-:W3:Y:S04]  /*04b0*/  LDG.E R12, desc[UR4][R2.64] ;  /* 0x00000004020c7981 */ /* 0x000ee8000c1e1900 */
[----:B------:R-:W2:Y:S01]  /*04c0*/  LDG.E R8, desc[UR4][R8.64] ;  /* 0x0000000408087981 */ /* 0x000ea2000c1e1900 */
[----:B------:R-:W-:-:S03]  /*04d0*/  IMAD.WIDE R4, R15, 0x4, R10 ;  /* 0x000000040f047825 */ /* 0x000fc600078e020a */
[----:B------:R-:W2:Y:S04]  /*04e0*/  LDG.E R19, desc[UR4][R2.64+0x4] ;  /* 0x0000040402137981 */ /* 0x000ea8000c1e1900 */
[----:B------:R-:W4:Y:S04]  /*04f0*/  LDG.E R16, desc[UR4][R10.64] ;  /* 0x000000040a107981 */ /* 0x000f28000c1e1900 */
[----:B------:R-:W4:Y:S04]  /*0500*/  LDG.E R23, desc[UR4][R2.64+0x8] ;  /* 0x0000080402177981 */ /* 0x000f28000c1e1900 */
[----:B------:R-:W5:Y:S04]  /*0510*/  LDG.E R25, desc[UR4][R2.64+0xc] ;  /* 0x00000c0402197981 */ /* 0x000f68000c1e1900 */
[----:B------:R-:W5:Y:S01]  /*0520*/  LDG.E R4, desc[UR4][R4.64] ;  /* 0x0000000404047981 */ /* 0x000f62000c1e1900 */
[----:B------:R-:W-:Y:S01]  /*0530*/  IADD3 R14, PT, PT, R14, 0x4, RZ ;  /* 0x000000040e0e7810 */ /* 0x000fe20007ffe0ff */
[----:B---3--:R-:W-:-:S04]  /*0540*/  IMAD R12, R12, R6, R21 ;  /* 0x000000060c0c7224 */ /* 0x008fc800078e0215 */
[----:B--2---:R-:W-:-:S04]  /*0550*/  IMAD R12, R19, R8, R12 ;  /* 0x00000008130c7224 */ /* 0x004fc800078e020c */
[----:B----4-:R-:W-:-:S04]  /*0560*/  IMAD R12, R23, R16, R12 ;  /* 0x00000010170c7224 */ /* 0x010fc800078e020c */
[----:B-----5:R-:W-:-:S07]  /*0570*/  IMAD R21, R25, R4, R12 ;  /* 0x0000000419157224 */ /* 0x020fce00078e020c */
.L_x_3:
[----:B------:R-:W-:Y:S05]  /*0580*/  @!P1 BRA `(.L_x_2) ;  /* 0x0000000000689947 */ /* 0x000fea0003800000 */
[----:B------:R-:W1:Y:S01]  /*0590*/  LDC.64 R8, c[0x0][0x388] ;  /* 0x0000e200ff087b82 */ /* 0x000e620000000a00 */
[----:B------:R-:W-:Y:S02]  /*05a0*/  ISETP.NE.AND P0, PT, R13, 0x1, PT ;  /* 0x000000010d00780c */ /* 0x000fe40003f05270 */
[----:B------:R-:W-:-:S04]  /*05b0*/  LOP3.LUT R10, R15, 0x1, RZ, 0xc0, !PT ;  /* 0x000000010f0a7812 */ /* 0x000fc800078ec0ff */
[----:B------:R-:W-:Y:S01]  /*05c0*/  ISETP.NE.U32.AND P1, PT, R10, 0x1, PT ;  /* 0x000000010a00780c */ /* 0x000fe20003f25070 */
[----:B------:R-:W2:Y:S06]  /*05d0*/  LDC.64 R6, c[0x0][0x380] ;  /* 0x0000e000ff067b82 */ /* 0x000eac0000000a00 */
[C---:B------:R-:W-:Y:S01]  /*05e0*/  @P0 IMAD R13, R14.reuse, R15, R0 ;  /* 0x0000000f0e0d0224 */ /* 0x040fe200078e0200 */
[----:B------:R-:W-:Y:S01]  /*05f0*/  @P0 IADD3 R11, PT, PT, R17, R14, RZ ;  /* 0x0000000e110b0210 */ /* 0x000fe20007ffe0ff */
[----:B------:R-:W3:Y:S01]  /*0600*/  LDC.64 R4, c[0x0][0x380] ;  /* 0x0000e000ff047b82 */ /* 0x000ee20000000a00 */
[----:B------:R-:W-:-:S05]  /*0610*/  @P0 IADD3 R14, PT, PT, R14, 0x2, RZ ;  /* 0x000000020e0e0810 */ /* 0x000fca0007ffe0ff */
[----:B------:R-:W-:Y:S02]  /*0620*/  @!P1 IMAD R19, R14, R15, R0 ;  /* 0x0000000f0e139224 */ /* 0x000fe400078e0200 */
[----:B------:R-:W4:Y:S01]  /*0630*/  LDC.64 R2, c[0x0][0x388] ;  /* 0x0000e200ff027b82 */ /* 0x000f220000000a00 */
[----:B-1----:R-:W-:Y:S01]  /*0640*/  @P0 IMAD.WIDE R8, R13, 0x4, R8 ;  /* 0x000000040d080825 */ /* 0x002fe200078e0208 */
[----:B------:R-:W-:-:S04]  /*0650*/  @!P1 IADD3 R13, PT, PT, R17, R14, RZ ;  /* 0x0000000e110d9210 */ /* 0x000fc80007ffe0ff */
[----:B0-----:R-:W5:Y:S01]  /*0660*/  @P0 LDG.E R14, desc[UR4][R8.64] ;  /* 0x00000004080e0981 */ /* 0x001f62000c1e1900 */
[----:B--2---:R-:W-:-:S04]  /*0670*/  @P0 IMAD.WIDE R6, R11, 0x4, R6 ;  /* 0x000000040b060825 */ /* 0x004fc800078e0206 */
[----:B------:R-:W-:Y:S01]  /*0680*/  @P0 IMAD.WIDE R10, R15, 0x4, R8 ;  /* 0x000000040f0a0825 */ /* 0x000fe200078e0208 */
[----:B------:R-:W5:Y:S03]  /*0690*/  @P0 LDG.E R12, desc[UR4][R6.64] ;  /* 0x00000004060c0981 */ /* 0x000f66000c1e1900 */
[----:B---3--:R-:W-:Y:S01]  /*06a0*/  @!P1 IMAD.WIDE R4, R13, 0x4, R4 ;  /* 0x000000040d049825 */ /* 0x008fe200078e0204 */
[----:B------:R-:W2:Y:S04]  /*06b0*/  @P0 LDG.E R15, desc[UR4][R6.64+0x4] ;  /* 0x00000404060f0981 */ /* 0x000ea8000c1e1900 */
[----:B------:R-:W2:Y:S01]  /*06c0*/  @P0 LDG.E R10, desc[UR4][R10.64] ;  /* 0x000000040a0a0981 */ /* 0x000ea2000c1e1900 */
[----:B----4-:R-:W-:-:S03]  /*06d0*/  @!P1 IMAD.WIDE R2, R19, 0x4, R2 ;  /* 0x0000000413029825 */ /* 0x010fc600078e0202 */
[----:B------:R-:W3:Y:S04]  /*06e0*/  @!P1 LDG.E R4, desc[UR4][R4.64] ;  /* 0x0000000404049981 */ /* 0x000ee8000c1e1900 */
[----:B------:R-:W3:Y:S01]  /*06f0*/  @!P1 LDG.E R2, desc[UR4][R2.64] ;  /* 0x0000000402029981 */ /* 0x000ee2000c1e1900 */
[----:B-----5:R-:W-:-:S04]  /*0700*/  @P0 IMAD R12, R12, R14, R21 ;  /* 0x0000000e0c0c0224 */ /* 0x020fc800078e0215 */
[----:B--2---:R-:W-:-:S04]  /*0710*/  @P0 IMAD R21, R15, R10, R12 ;  /* 0x0000000a0f150224 */ /* 0x004fc800078e020c */
[----:B---3--:R-:W-:-:S07]  /*0720*/  @!P1 IMAD R21, R4, R2, R21 ;  /* 0x0000000204159224 */ /* 0x008fce00078e0215 */
.L_x_2:
[----:B------:R-:W1:Y:S01]  /*0730*/  LDC.64 R2, c[0x0][0x390] ;  /* 0x0000e400ff027b82 */ /* 0x000e620000000a00 */
[----:B------:R-:W-:-:S05]  /*0740*/  IADD3 R17, PT, PT, R17, R0, RZ ;  /* 0x0000000011117210 */ /* 0x000fca0007ffe0ff */
[----:B-1----:R-:W-:-:S05]  /*0750*/  IMAD.WIDE.U32 R2, R17, 0x4, R2 ;  /* 0x0000000411027825 */ /* 0x002fca00078e0002 */
[----:B0-----:R-:W-:Y:S01]  /*0760*/  STG.E desc[UR4][R2.64], R21 ;  /* 0x0000001502007986 */ /* 0x001fe2000c101904 */
[----:B------:R-:W-:Y:S05]  /*0770*/  EXIT ;  /* 0x000000000000794d */ /* 0x000fea0003800000 */
.L_x_4:
[----:B------:R-:W-:-:S00]  /*0780*/  BRA `(.L_x_4) ;  /* 0xfffffffc00fc7947 */ /* 0x000fc0000383ffff */
[----:B------:R-:W-:-:S00]  /*0790*/  NOP ;  /* 0x0000000000007918 */ /* 0x000fc00000000000 */
        /* <DEDUP_REMOVED lines=14> */
.L_x_5:


//--------------------- .nv.shared.reserved.0     --------------------------
	.section	.nv.shared.reserved.0,"aw",@nobits
	.weak		__nv_reservedSMEM_offset_0_alias
	.size		__nv_reservedSMEM_offset_0_alias, 0, 64
	.other		__nv_reservedSMEM_offset_0_alias,@"STO_CUDA_RESERVED_SHARED STV_DEFAULT"
__nv_reservedSMEM_offset_0_alias:
	.zero		0
	.zero		64


//--------------------- .nv.constant0._Z14matrixMultiplyPiS_S_i --------------------------
	.section	.nv.constant0._Z14matrixMultiplyPiS_S_i,"a",@progbits
	.sectionflags	@""
	.align	4
.nv.constant0._Z14matrixMultiplyPiS_S_i:
	.zero		924


//--------------------- SYMBOLS --------------------------

	.type		.nv.reservedSmem.offset0,@object
	.size		.nv.reservedSmem.offset0,0x4
